//
// Generated by NVIDIA NVVM Compiler
//
// Compiler Build ID: CL-36424714
// Cuda compilation tools, release 13.0, V13.0.88
// Based on NVVM 20.0.0
//

.version 9.0
.target sm_100
.address_size 64


.entry _Z11pack_matrixPdS_i(
	.param .u64 .ptr .align 1 _Z11pack_matrixPdS_i_param_0,
	.param .u64 .ptr .align 1 _Z11pack_matrixPdS_i_param_1,
	.param .u32 _Z11pack_matrixPdS_i_param_2
)
{
	.reg .pred 	%p<3>;
	.reg .b32 	%r<15>;
	.reg .b64 	%rd<9>;
	.reg .b64 	%fd<2>;

	ld.param.u64 	%rd3, [_Z11pack_matrixPdS_i_param_0];
	ld.param.u64 	%rd4, [_Z11pack_matrixPdS_i_param_1];
	ld.param.u32 	%r7, [_Z11pack_matrixPdS_i_param_2];
	mov.u32 	%r8, %tid.x;
	mov.u32 	%r9, %ctaid.x;
	mov.u32 	%r1, %ntid.x;
	mad.lo.s32 	%r14, %r9, %r1, %r8;
	mul.lo.s32 	%r3, %r7, %r7;
	setp.ge.s32 	%p1, %r14, %r3;
	@%p1 bra 	$L__BB0_3;
	mov.u32 	%r10, %nctaid.x;
	mul.lo.s32 	%r4, %r1, %r10;
	cvta.to.global.u64 	%rd1, %rd3;
	cvta.to.global.u64 	%rd2, %rd4;
$L__BB0_2:
	rem.s32 	%r11, %r14, %r7;
	sub.s32 	%r12, %r14, %r11;
	mad.lo.s32 	%r13, %r12, %r7, %r11;
	mul.wide.s32 	%rd5, %r13, 8;
	add.s64 	%rd6, %rd1, %rd5;
	ld.global.nc.f64 	%fd1, [%rd6];
	mul.wide.s32 	%rd7, %r14, 8;
	add.s64 	%rd8, %rd2, %rd7;
	st.global.f64 	[%rd8], %fd1;
	add.s32 	%r14, %r14, %r4;
	setp.lt.s32 	%p2, %r14, %r3;
	@%p2 bra 	$L__BB0_2;
$L__BB0_3:
	ret;

}
.entry _Z13unpack_matrixPdS_i(
	.param .u64 .ptr .align 1 _Z13unpack_matrixPdS_i_param_0,
	.param .u64 .ptr .align 1 _Z13unpack_matrixPdS_i_param_1,
	.param .u32 _Z13unpack_matrixPdS_i_param_2
)
{
	.reg .pred 	%p<3>;
	.reg .b32 	%r<17>;
	.reg .b64 	%rd<9>;
	.reg .b64 	%fd<2>;

	ld.param.u64 	%rd3, [_Z13unpack_matrixPdS_i_param_0];
	ld.param.u64 	%rd4, [_Z13unpack_matrixPdS_i_param_1];
	ld.param.u32 	%r8, [_Z13unpack_matrixPdS_i_param_2];
	mov.u32 	%r9, %tid.x;
	mov.u32 	%r10, %ctaid.x;
	mov.u32 	%r1, %ntid.x;
	mad.lo.s32 	%r16, %r10, %r1, %r9;
	mul.lo.s32 	%r3, %r8, %r8;
	setp.ge.s32 	%p1, %r16, %r3;
	@%p1 bra 	$L__BB1_3;
	add.s32 	%r4, %r8, -1;
	mov.u32 	%r11, %nctaid.x;
	mul.lo.s32 	%r5, %r1, %r11;
	cvta.to.global.u64 	%rd1, %rd3;
	cvta.to.global.u64 	%rd2, %rd4;
$L__BB1_2:
	rem.s32 	%r12, %r16, %r8;
	sub.s32 	%r13, %r16, %r12;
	mul.wide.s32 	%rd5, %r16, 8;
	add.s64 	%rd6, %rd1, %rd5;
	ld.global.nc.f64 	%fd1, [%rd6];
	add.s32 	%r14, %r4, %r13;
	mad.lo.s32 	%r15, %r14, %r8, %r12;
	mul.wide.s32 	%rd7, %r15, 8;
	add.s64 	%rd8, %rd2, %rd7;
	st.global.f64 	[%rd8], %fd1;
	add.s32 	%r16, %r16, %r5;
	setp.lt.s32 	%p2, %r16, %r3;
	@%p2 bra 	$L__BB1_2;
$L__BB1_3:
	ret;

}


// ===== COMPILED SASS (sm_100) =====

	.target	sm_100

	.elftype	@"ET_EXEC"


//--------------------- .note.nv.tkinfo           --------------------------
	.section	.note.nv.tkinfo,"",@"SHT_NOTE"
	.sectionflags	@"SHF_NOTE_NV_TKINFO"
	.tkinfo
        /*0018*/ 	.word	0x00000002
        /*0030*/ 	.string	""
        /*0030*/ 	.string	"ptxas"
        /*0030*/ 	.string	"Cuda compilation tools, release 13.0, V13.0.88"
        /*0030*/ 	.string	"Build cuda_13.0.r13.0/compiler.36424714_0"
        /*0030*/ 	.string	"-arch sm_100 -m 64 "



//--------------------- .note.nv.cuinfo           --------------------------
	.section	.note.nv.cuinfo,"",@"SHT_NOTE"
	.sectionflags	@"SHF_NOTE_NV_CUINFO"
        /*0018*/ 	.short	0x0002
        /*001a*/ 	.short	0x0064
        /*001c*/ 	.short	0x0082
	.zero		2


//--------------------- .nv.info                  --------------------------
	.section	.nv.info,"",@"SHT_CUDA_INFO"
	.align	4


	//----- nvinfo : EIATTR_REGCOUNT
	.align		4
        /*0000*/ 	.byte	0x04, 0x2f
        /*0002*/ 	.short	(.L_1 - .L_0)
	.align		4
.L_0:
        /*0004*/ 	.word	index@(_Z11pack_matrixPdS_i)
        /*0008*/ 	.word	0x00000013


	//----- nvinfo : EIATTR_FRAME_SIZE
	.align		4
.L_1:
        /*000c*/ 	.byte	0x04, 0x11
        /*000e*/ 	.short	(.L_3 - .L_2)
	.align		4
.L_2:
        /*0010*/ 	.word	index@(_Z11pack_matrixPdS_i)
        /*0014*/ 	.word	0x00000000


	//----- nvinfo : EIATTR_REGCOUNT
	.align		4
.L_3:
        /*0018*/ 	.byte	0x04, 0x2f
        /*001a*/ 	.short	(.L_5 - .L_4)
	.align		4
.L_4:
        /*001c*/ 	.word	index@(_Z13unpack_matrixPdS_i)
        /*0020*/ 	.word	0x00000015


	//----- nvinfo : EIATTR_FRAME_SIZE
	.align		4
.L_5:
        /*0024*/ 	.byte	0x04, 0x11
        /*0026*/ 	.short	(.L_7 - .L_6)
	.align		4
.L_6:
        /*0028*/ 	.word	index@(_Z13unpack_matrixPdS_i)
        /*002c*/ 	.word	0x00000000


	//----- nvinfo : EIATTR_MIN_STACK_SIZE
	.align		4
.L_7:
        /*0030*/ 	.byte	0x04, 0x12
        /*0032*/ 	.short	(.L_9 - .L_8)
	.align		4
.L_8:
        /*0034*/ 	.word	index@(_Z13unpack_matrixPdS_i)
        /*0038*/ 	.word	0x00000000


	//----- nvinfo : EIATTR_MIN_STACK_SIZE
	.align		4
.L_9:
        /*003c*/ 	.byte	0x04, 0x12
        /*003e*/ 	.short	(.L_11 - .L_10)
	.align		4
.L_10:
        /*0040*/ 	.word	index@(_Z11pack_matrixPdS_i)
        /*0044*/ 	.word	0x00000000
.L_11:


//--------------------- .nv.compat                --------------------------
	.section	.nv.compat,"",@"SHT_CUDA_COMPAT_INFO"
	.align	4
        /*0000*/ 	.byte	0x02, 0x09, 0x00, 0x00, 0x02, 0x02, 0x01, 0x00, 0x02, 0x05, 0x05, 0x00, 0x03, 0x07, 0x01, 0x01
        /*0010*/ 	.byte	0x02, 0x03, 0x00, 0x00, 0x02, 0x06, 0x01, 0x00, 0x04, 0x0b, 0x08, 0x00, 0x09, 0x00, 0x00, 0x00
        /*0020*/ 	.byte	0x00, 0x00, 0x00, 0x00


//--------------------- .nv.info._Z13unpack_matrixPdS_i --------------------------
	.section	.nv.info._Z13unpack_matrixPdS_i,"",@"SHT_CUDA_INFO"
	.sectionflags	@""
	.align	4


	//----- nvinfo : EIATTR_CUDA_API_VERSION
	.align		4
        /*0000*/ 	.byte	0x04, 0x37
        /*0002*/ 	.short	(.L_13 - .L_12)
.L_12:
        /*0004*/ 	.word	0x00000082


	//----- nvinfo : EIATTR_KPARAM_INFO
	.align		4
.L_13:
        /*0008*/ 	.byte	0x04, 0x17
        /*000a*/ 	.short	(.L_15 - .L_14)
.L_14:
        /*000c*/ 	.word	0x00000000
        /*0010*/ 	.short	0x0002
        /*0012*/ 	.short	0x0010
        /*0014*/ 	.byte	0x00, 0xf0, 0x11, 0x00


	//----- nvinfo : EIATTR_KPARAM_INFO
	.align		4
.L_15:
        /*0018*/ 	.byte	0x04, 0x17
        /*001a*/ 	.short	(.L_17 - .L_16)
.L_16:
        /*001c*/ 	.word	0x00000000
        /*0020*/ 	.short	0x0001
        /*0022*/ 	.short	0x0008
        /*0024*/ 	.byte	0x00, 0xf5, 0x21, 0x00


	//----- nvinfo : EIATTR_KPARAM_INFO
	.align		4
.L_17:
        /*0028*/ 	.byte	0x04, 0x17
        /*002a*/ 	.short	(.L_19 - .L_18)
.L_18:
        /*002c*/ 	.word	0x00000000
        /*0030*/ 	.short	0x0000
        /*0032*/ 	.short	0x0000
        /*0034*/ 	.byte	0x00, 0xf5, 0x21, 0x00


	//----- nvinfo : EIATTR_SPARSE_MMA_MASK
	.align		4
.L_19:
        /*0038*/ 	.byte	0x03, 0x50
        /*003a*/ 	.short	0x0000


	//----- nvinfo : EIATTR_MAXREG_COUNT
	.align		4
        /*003c*/ 	.byte	0x03, 0x1b
        /*003e*/ 	.short	0x00ff


	//----- nvinfo : EIATTR_MERCURY_ISA_VERSION
	.align		4
        /*0040*/ 	.byte	0x03, 0x5f
        /*0042*/ 	.short	0x0101


	//----- nvinfo : EIATTR_VRC_CTA_INIT_COUNT
	.align		4
        /*0044*/ 	.byte	0x02, 0x4a
	.zero		1
	.zero		1


	//----- nvinfo : EIATTR_EXIT_INSTR_OFFSETS
	.align		4
        /*0048*/ 	.byte	0x04, 0x1c
        /*004a*/ 	.short	(.L_21 - .L_20)


	//   ....[0]....
.L_20:
        /*004c*/ 	.word	0x00000080


	//   ....[1]....
        /*0050*/ 	.word	0x00000310


	//----- nvinfo : EIATTR_CRS_STACK_SIZE
	.align		4
.L_21:
        /*0054*/ 	.byte	0x04, 0x1e
        /*0056*/ 	.short	(.L_23 - .L_22)
.L_22:
        /*0058*/ 	.word	0x00000000


	//----- nvinfo : EIATTR_CBANK_PARAM_SIZE
	.align		4
.L_23:
        /*005c*/ 	.byte	0x03, 0x19
        /*005e*/ 	.short	0x0014


	//----- nvinfo : EIATTR_PARAM_CBANK
	.align		4
        /*0060*/ 	.byte	0x04, 0x0a
        /*0062*/ 	.short	(.L_25 - .L_24)
	.align		4
.L_24:
        /*0064*/ 	.word	index@(.nv.constant0._Z13unpack_matrixPdS_i)
        /*0068*/ 	.short	0x0380
        /*006a*/ 	.short	0x0014


	//----- nvinfo : EIATTR_SW_WAR
	.align		4
.L_25:
        /*006c*/ 	.byte	0x04, 0x36
        /*006e*/ 	.short	(.L_27 - .L_26)
.L_26:
        /*0070*/ 	.word	0x00000008
.L_27:


//--------------------- .nv.info._Z11pack_matrixPdS_i --------------------------
	.section	.nv.info._Z11pack_matrixPdS_i,"",@"SHT_CUDA_INFO"
	.sectionflags	@""
	.align	4


	//----- nvinfo : EIATTR_CUDA_API_VERSION
	.align		4
        /*0000*/ 	.byte	0x04, 0x37
        /*0002*/ 	.short	(.L_29 - .L_28)
.L_28:
        /*0004*/ 	.word	0x00000082


	//----- nvinfo : EIATTR_KPARAM_INFO
	.align		4
.L_29:
        /*0008*/ 	.byte	0x04, 0x17
        /*000a*/ 	.short	(.L_31 - .L_30)
.L_30:
        /*000c*/ 	.word	0x00000000
        /*0010*/ 	.short	0x0002
        /*0012*/ 	.short	0x0010
        /*0014*/ 	.byte	0x00, 0xf0, 0x11, 0x00


	//----- nvinfo : EIATTR_KPARAM_INFO
	.align		4
.L_31:
        /*0018*/ 	.byte	0x04, 0x17
        /*001a*/ 	.short	(.L_33 - .L_32)
.L_32:
        /*001c*/ 	.word	0x00000000
        /*0020*/ 	.short	0x0001
        /*0022*/ 	.short	0x0008
        /*0024*/ 	.byte	0x00, 0xf5, 0x21, 0x00


	//----- nvinfo : EIATTR_KPARAM_INFO
	.align		4
.L_33:
        /*0028*/ 	.byte	0x04, 0x17
        /*002a*/ 	.short	(.L_35 - .L_34)
.L_34:
        /*002c*/ 	.word	0x00000000
        /*0030*/ 	.short	0x0000
        /*0032*/ 	.short	0x0000
        /*0034*/ 	.byte	0x00, 0xf5, 0x21, 0x00


	//----- nvinfo : EIATTR_SPARSE_MMA_MASK
	.align		4
.L_35:
        /*0038*/ 	.byte	0x03, 0x50
        /*003a*/ 	.short	0x0000


	//----- nvinfo : EIATTR_MAXREG_COUNT
	.align		4
        /*003c*/ 	.byte	0x03, 0x1b
        /*003e*/ 	.short	0x00ff


	//----- nvinfo : EIATTR_MERCURY_ISA_VERSION
	.align		4
        /*0040*/ 	.byte	0x03, 0x5f
        /*0042*/ 	.short	0x0101


	//----- nvinfo : EIATTR_VRC_CTA_INIT_COUNT
	.align		4
        /*0044*/ 	.byte	0x02, 0x4a
	.zero		1
	.zero		1


	//----- nvinfo : EIATTR_EXIT_INSTR_OFFSETS
	.align		4
        /*0048*/ 	.byte	0x04, 0x1c
        /*004a*/ 	.short	(.L_37 - .L_36)


	//   ....[0]....
.L_36:
        /*004c*/ 	.word	0x00000080


	//   ....[1]....
        /*0050*/ 	.word	0x00000300


	//----- nvinfo : EIATTR_CRS_STACK_SIZE
	.align		4
.L_37:
        /*0054*/ 	.byte	0x04, 0x1e
        /*0056*/ 	.short	(.L_39 - .L_38)
.L_38:
        /*0058*/ 	.word	0x00000000


	//----- nvinfo : EIATTR_CBANK_PARAM_SIZE
	.align		4
.L_39:
        /*005c*/ 	.byte	0x03, 0x19
        /*005e*/ 	.short	0x0014


	//----- nvinfo : EIATTR_PARAM_CBANK
	.align		4
        /*0060*/ 	.byte	0x04, 0x0a
        /*0062*/ 	.short	(.L_41 - .L_40)
	.align		4
.L_40:
        /*0064*/ 	.word	index@(.nv.constant0._Z11pack_matrixPdS_i)
        /*0068*/ 	.short	0x0380
        /*006a*/ 	.short	0x0014


	//----- nvinfo : EIATTR_SW_WAR
	.align		4
.L_41:
        /*006c*/ 	.byte	0x04, 0x36
        /*006e*/ 	.short	(.L_43 - .L_42)
.L_42:
        /*0070*/ 	.word	0x00000008
.L_43:


//--------------------- .nv.callgraph             --------------------------
	.section	.nv.callgraph,"",@"SHT_CUDA_CALLGRAPH"
	.align	4
	.sectionentsize	8
	.align		4
        /*0000*/ 	.word	0x00000000
	.align		4
        /*0004*/ 	.word	0xffffffff
	.align		4
        /*0008*/ 	.word	0x00000000
	.align		4
        /*000c*/ 	.word	0xfffffffe
	.align		4
        /*0010*/ 	.word	0x00000000
	.align		4
        /*0014*/ 	.word	0xfffffffd
	.align		4
        /*0018*/ 	.word	0x00000000
	.align		4
        /*001c*/ 	.word	0xfffffffc


//--------------------- .text._Z13unpack_matrixPdS_i --------------------------
	.section	.text._Z13unpack_matrixPdS_i,"ax",@progbits
	.align	128
.text._Z13unpack_matrixPdS_i:
        .type           _Z13unpack_matrixPdS_i,@function
        .size           _Z13unpack_matrixPdS_i,(.L_x_4 - _Z13unpack_matrixPdS_i)
        .other          _Z13unpack_matrixPdS_i,@"STO_CUDA_ENTRY STV_DEFAULT"
_Z13unpack_matrixPdS_i:
[----:B------:R-:W-:Y:S01]  /*0000*/  LDC R1, c[0x0][0x37c] ;  /* 0x0000df00ff017b82 */ /* 0x000fe20000000800 */
[----:B------:R-:W0:Y:S07]  /*0010*/  S2R R7, SR_TID.X ;  /* 0x0000000000077919 */ /* 0x000e2e0000002100 */
[----:B------:R-:W0:Y:S08]  /*0020*/  S2UR UR4, SR_CTAID.X ;  /* 0x00000000000479c3 */ /* 0x000e300000002500 */
[----:B------:R-:W0:Y:S08]  /*0030*/  LDC R16, c[0x0][0x360] ;  /* 0x0000d800ff107b82 */ /* 0x000e300000000800 */
[----:B------:R-:W1:Y:S01]  /*0040*/  LDC R12, c[0x0][0x390] ;  /* 0x0000e400ff0c7b82 */ /* 0x000e620000000800 */
[----:B0-----:R-:W-:-:S02]  /*0050*/  IMAD R7, R16, UR4, R7 ;  /* 0x0000000410077c24 */ /* 0x001fc4000f8e0207 */
[----:B-1----:R-:W-:-:S05]  /*0060*/  IMAD R0, R12, R12, RZ ;  /* 0x0000000c0c007224 */ /* 0x002fca00078e02ff */
[----:B------:R-:W-:-:S13]  /*0070*/  ISETP.GE.AND P0, PT, R7, R0, PT ;  /* 0x000000000700720c */ /* 0x000fda0003f06270 */
[----:B------:R-:W-:Y:S05]  /*0080*/  @P0 EXIT ;  /* 0x000000000000094d */ /* 0x000fea0003800000 */
[-C--:B------:R-:W-:Y:S01]  /*0090*/  IABS R8, R12.reuse ;  /* 0x0000000c00087213 */ /* 0x080fe20000000000 */
[----:B------:R-:W0:Y:S01]  /*00a0*/  LDC R9, c[0x0][0x390] ;  /* 0x0000e400ff097b82 */ /* 0x000e220000000800 */
[----:B------:R-:W1:Y:S01]  /*00b0*/  LDCU UR4, c[0x0][0x370] ;  /* 0x00006e00ff0477ac */ /* 0x000e620008000800 */
[----:B------:R-:W-:Y:S01]  /*00c0*/  ISETP.NE.AND P0, PT, R12, RZ, PT ;  /* 0x000000ff0c00720c */ /* 0x000fe20003f05270 */
[----:B------:R-:W2:Y:S01]  /*00d0*/  I2F.RP R6, R8 ;  /* 0x0000000800067306 */ /* 0x000ea20000209400 */
[----:B------:R-:W-:Y:S01]  /*00e0*/  LOP3.LUT R12, RZ, R12, RZ, 0x33, !PT ;  /* 0x0000000cff0c7212 */ /* 0x000fe200078e33ff */
[----:B------:R-:W3:Y:S03]  /*00f0*/  LDCU.64 UR6, c[0x0][0x358] ;  /* 0x00006b00ff0677ac */ /* 0x000ee60008000a00 */
[----:B------:R-:W4:Y:S08]  /*0100*/  LDC.64 R2, c[0x0][0x380] ;  /* 0x0000e000ff027b82 */ /* 0x000f300000000a00 */
[----:B------:R-:W0:Y:S01]  /*0110*/  LDC.64 R4, c[0x0][0x388] ;  /* 0x0000e200ff047b82 */ /* 0x000e220000000a00 */
[----:B--2---:R-:W2:Y:S01]  /*0120*/  MUFU.RCP R6, R6 ;  /* 0x0000000600067308 */ /* 0x004ea20000001000 */
[----:B-1----:R-:W-:-:S02]  /*0130*/  IMAD R16, R16, UR4, RZ ;  /* 0x0000000410107c24 */ /* 0x002fc4000f8e02ff */
[----:B--2---:R-:W-:-:S05]  /*0140*/  VIADD R10, R6, 0xffffffe ;  /* 0x0ffffffe060a7836 */ /* 0x004fca0000000000 */
[----:B------:R1:W2:Y:S02]  /*0150*/  F2I.FTZ.U32.TRUNC.NTZ R11, R10 ;  /* 0x0000000a000b7305 */ /* 0x0002a4000021f000 */
[----:B-1----:R-:W-:Y:S02]  /*0160*/  HFMA2 R10, -RZ, RZ, 0, 0 ;  /* 0x00000000ff0a7431 */ /* 0x002fe400000001ff */
[----:B--2---:R-:W-:-:S04]  /*0170*/  IMAD.MOV R13, RZ, RZ, -R11 ;  /* 0x000000ffff0d7224 */ /* 0x004fc800078e0a0b */
[----:B------:R-:W-:-:S04]  /*0180*/  IMAD R13, R13, R8, RZ ;  /* 0x000000080d0d7224 */ /* 0x000fc800078e02ff */
[----:B------:R-:W-:-:S04]  /*0190*/  IMAD.HI.U32 R10, R11, R13, R10 ;  /* 0x0000000d0b0a7227 */ /* 0x000fc800078e000a */
[----:B0--34-:R-:W-:-:S07]  /*01a0*/  IMAD.MOV.U32 R11, RZ, RZ, R7 ;  /* 0x000000ffff0b7224 */ /* 0x019fce00078e0007 */
.L_x_0:
[----:B0-----:R-:W-:-:S06]  /*01b0*/  IMAD.WIDE R6, R11, 0x8, R2 ;  /* 0x000000080b067825 */ /* 0x001fcc00078e0202 */
[----:B------:R-:W2:Y:S01]  /*01c0*/  LDG.E.64.CONSTANT R6, desc[UR6][R6.64] ;  /* 0x0000000606067981 */ /* 0x000ea2000c1e9b00 */
[----:B------:R-:W-:Y:S02]  /*01d0*/  IABS R15, R11 ;  /* 0x0000000b000f7213 */ /* 0x000fe40000000000 */
[----:B------:R-:W-:Y:S02]  /*01e0*/  IABS R18, R9 ;  /* 0x0000000900127213 */ /* 0x000fe40000000000 */
[----:B------:R-:W-:Y:S01]  /*01f0*/  ISETP.GE.AND P2, PT, R11, RZ, PT ;  /* 0x000000ff0b00720c */ /* 0x000fe20003f46270 */
[----:B------:R-:W-:-:S05]  /*0200*/  IMAD.HI.U32 R13, R10, R15, RZ ;  /* 0x0000000f0a0d7227 */ /* 0x000fca00078e00ff */
[----:B------:R-:W-:-:S05]  /*0210*/  IADD3 R14, PT, PT, -R13, RZ, RZ ;  /* 0x000000ff0d0e7210 */ /* 0x000fca0007ffe1ff */
[----:B------:R-:W-:-:S05]  /*0220*/  IMAD R13, R18, R14, R15 ;  /* 0x0000000e120d7224 */ /* 0x000fca00078e020f */
[----:B------:R-:W-:-:S13]  /*0230*/  ISETP.GT.U32.AND P1, PT, R8, R13, PT ;  /* 0x0000000d0800720c */ /* 0x000fda0003f24070 */
[----:B------:R-:W-:-:S05]  /*0240*/  @!P1 IMAD.IADD R13, R13, 0x1, -R18 ;  /* 0x000000010d0d9824 */ /* 0x000fca00078e0a12 */
[----:B------:R-:W-:-:S13]  /*0250*/  ISETP.GT.U32.AND P1, PT, R8, R13, PT ;  /* 0x0000000d0800720c */ /* 0x000fda0003f24070 */
[----:B------:R-:W-:-:S05]  /*0260*/  @!P1 IADD3 R13, PT, PT, R13, -R18, RZ ;  /* 0x800000120d0d9210 */ /* 0x000fca0007ffe0ff */
[----:B------:R-:W-:-:S05]  /*0270*/  @!P2 IMAD.MOV R13, RZ, RZ, -R13 ;  /* 0x000000ffff0da224 */ /* 0x000fca00078e0a0d */
[----:B------:R-:W-:-:S04]  /*0280*/  SEL R14, R12, R13, !P0 ;  /* 0x0000000d0c0e7207 */ /* 0x000fc80004000000 */
[----:B------:R-:W-:Y:S01]  /*0290*/  IADD3 R18, PT, PT, -R14, R11, RZ ;  /* 0x0000000b0e127210 */ /* 0x000fe20007ffe1ff */
[----:B------:R-:W-:-:S03]  /*02a0*/  IMAD.IADD R11, R16, 0x1, R11 ;  /* 0x00000001100b7824 */ /* 0x000fc600078e020b */
[----:B------:R-:W-:Y:S02]  /*02b0*/  IADD3 R18, PT, PT, R18, -0x1, R9 ;  /* 0xffffffff12127810 */ /* 0x000fe40007ffe009 */
[----:B------:R-:W-:-:S03]  /*02c0*/  ISETP.GE.AND P1, PT, R11, R0, PT ;  /* 0x000000000b00720c */ /* 0x000fc60003f26270 */
[----:B------:R-:W-:-:S04]  /*02d0*/  IMAD R15, R18, R9, R14 ;  /* 0x00000009120f7224 */ /* 0x000fc800078e020e */
[----:B------:R-:W-:-:S05]  /*02e0*/  IMAD.WIDE R14, R15, 0x8, R4 ;  /* 0x000000080f0e7825 */ /* 0x000fca00078e0204 */
[----:B--2---:R0:W-:Y:S01]  /*02f0*/  STG.E.64 desc[UR6][R14.64], R6 ;  /* 0x000000060e007986 */ /* 0x0041e2000c101b06 */
[----:B------:R-:W-:Y:S05]  /*0300*/  @!P1 BRA `(.L_x_0) ;  /* 0xfffffffc00a89947 */ /* 0x000fea000383ffff */
[----:B------:R-:W-:Y:S05]  /*0310*/  EXIT ;  /* 0x000000000000794d */ /* 0x000fea0003800000 */
.L_x_1:
[----:B------:R-:W-:-:S00]  /*0320*/  BRA `(.L_x_1) ;  /* 0xfffffffc00fc7947 */ /* 0x000fc0000383ffff */
[----:B------:R-:W-:-:S00]  /*0330*/  NOP ;  /* 0x0000000000007918 */ /* 0x000fc00000000000 */
        /* <DEDUP_REMOVED lines=12> */
.L_x_4:


//--------------------- .text._Z11pack_matrixPdS_i --------------------------
	.section	.text._Z11pack_matrixPdS_i,"ax",@progbits
	.align	128
.text._Z11pack_matrixPdS_i:
        .type           _Z11pack_matrixPdS_i,@function
        .size           _Z11pack_matrixPdS_i,(.L_x_5 - _Z11pack_matrixPdS_i)
        .other          _Z11pack_matrixPdS_i,@"STO_CUDA_ENTRY STV_DEFAULT"
_Z11pack_matrixPdS_i:
        /* <DEDUP_REMOVED lines=27> */
.L_x_2:
[----:B0-----:R-:W-:Y:S02]  /*01b0*/  IABS R11, R9 ;  /* 0x00000009000b7213 */ /* 0x001fe40000000000 */
        /* <DEDUP_REMOVED lines=11> */
[----:B------:R-:W-:-:S05]  /*0270*/  IADD3 R11, PT, PT, -R10, R9, RZ ;  /* 0x000000090a0b7210 */ /* 0x000fca0007ffe1ff */
[----:B------:R-:W-:-:S04]  /*0280*/  IMAD R11, R11, R7, R10 ;  /* 0x000000070b0b7224 */ /* 0x000fc800078e020a */
[----:B------:R-:W-:-:S06]  /*0290*/  IMAD.WIDE R10, R11, 0x8, R4 ;  /* 0x000000080b0a7825 */ /* 0x000fcc00078e0204 */
[----:B------:R-:W2:Y:S01]  /*02a0*/  LDG.E.64.CONSTANT R10, desc[UR6][R10.64] ;  /* 0x000000060a0a7981 */ /* 0x000ea2000c1e9b00 */
[----:B------:R-:W-:Y:S01]  /*02b0*/  IMAD.WIDE R12, R9, 0x8, R2 ;  /* 0x00000008090c7825 */ /* 0x000fe200078e0202 */
[----:B------:R-:W-:-:S04]  /*02c0*/  IADD3 R9, PT, PT, R14, R9, RZ ;  /* 0x000000090e097210 */ /* 0x000fc80007ffe0ff */
[----:B------:R-:W-:Y:S01]  /*02d0*/  ISETP.GE.AND P1, PT, R9, R0, PT ;  /* 0x000000000900720c */ /* 0x000fe20003f26270 */
[----:B--2---:R0:W-:-:S12]  /*02e0*/  STG.E.64 desc[UR6][R12.64], R10 ;  /* 0x0000000a0c007986 */ /* 0x0041d8000c101b06 */
[----:B------:R-:W-:Y:S05]  /*02f0*/  @!P1 BRA `(.L_x_2) ;  /* 0xfffffffc00ac9947 */ /* 0x000fea000383ffff */
[----:B------:R-:W-:Y:S05]  /*0300*/  EXIT ;  /* 0x000000000000794d */ /* 0x000fea0003800000 */
.L_x_3:
        /* <DEDUP_REMOVED lines=15> */
.L_x_5:


//--------------------- .nv.shared.reserved.0     --------------------------
	.section	.nv.shared.reserved.0,"aw",@nobits
	.weak		__nv_reservedSMEM_offset_0_alias
	.size		__nv_reservedSMEM_offset_0_alias, 0, 64
	.other		__nv_reservedSMEM_offset_0_alias,@"STO_CUDA_RESERVED_SHARED STV_DEFAULT"
__nv_reservedSMEM_offset_0_alias:
	.zero		0
	.zero		64


//--------------------- .nv.constant0._Z13unpack_matrixPdS_i --------------------------
	.section	.nv.constant0._Z13unpack_matrixPdS_i,"a",@progbits
	.sectionflags	@""
	.align	4
.nv.constant0._Z13unpack_matrixPdS_i:
	.zero		916


//--------------------- .nv.constant0._Z11pack_matrixPdS_i --------------------------
	.section	.nv.constant0._Z11pack_matrixPdS_i,"a",@progbits
	.sectionflags	@""
	.align	4
.nv.constant0._Z11pack_matrixPdS_i:
	.zero		916


//--------------------- SYMBOLS --------------------------

	.type		.nv.reservedSmem.offset0,@object
	.size		.nv.reservedSmem.offset0,0x4
